//
// Generated by NVIDIA NVVM Compiler
//
// Compiler Build ID: CL-36424714
// Cuda compilation tools, release 13.0, V13.0.88
// Based on NVVM 20.0.0
//

.version 9.0
.target sm_100
.address_size 64

	// .globl	_Z11renderJuliaPhiiffi

.visible .entry _Z11renderJuliaPhiiffi(
	.param .u64 .ptr .align 1 _Z11renderJuliaPhiiffi_param_0,
	.param .u32 _Z11renderJuliaPhiiffi_param_1,
	.param .u32 _Z11renderJuliaPhiiffi_param_2,
	.param .f32 _Z11renderJuliaPhiiffi_param_3,
	.param .f32 _Z11renderJuliaPhiiffi_param_4,
	.param .u32 _Z11renderJuliaPhiiffi_param_5
)
{
	.reg .pred 	%p<7>;
	.reg .b16 	%rs<7>;
	.reg .b32 	%r<20>;
	.reg .b32 	%f<28>;
	.reg .b64 	%rd<5>;

	ld.param.u64 	%rd1, [_Z11renderJuliaPhiiffi_param_0];
	ld.param.u32 	%r5, [_Z11renderJuliaPhiiffi_param_1];
	ld.param.u32 	%r8, [_Z11renderJuliaPhiiffi_param_2];
	ld.param.f32 	%f7, [_Z11renderJuliaPhiiffi_param_3];
	ld.param.f32 	%f8, [_Z11renderJuliaPhiiffi_param_4];
	ld.param.u32 	%r7, [_Z11renderJuliaPhiiffi_param_5];
	mov.u32 	%r9, %ctaid.x;
	mov.u32 	%r10, %ntid.x;
	mov.u32 	%r11, %tid.x;
	mad.lo.s32 	%r1, %r9, %r10, %r11;
	mov.u32 	%r12, %ctaid.y;
	mov.u32 	%r13, %ntid.y;
	mov.u32 	%r14, %tid.y;
	mad.lo.s32 	%r15, %r12, %r13, %r14;
	setp.ge.s32 	%p1, %r1, %r5;
	setp.ge.s32 	%p2, %r15, %r8;
	or.pred  	%p3, %p1, %p2;
	@%p3 bra 	$L__BB0_6;
	setp.lt.s32 	%p4, %r7, 1;
	mov.b16 	%rs2, 255;
	mov.u16 	%rs6, %rs2;
	@%p4 bra 	$L__BB0_5;
	cvt.rn.f32.s32 	%f9, %r5;
	mul.f32 	%f10, %f9, 0f3F000000;
	cvt.rn.f32.u32 	%f11, %r8;
	mul.f32 	%f12, %f11, 0f3F000000;
	cvt.rn.f32.u32 	%f13, %r15;
	sub.f32 	%f14, %f13, %f12;
	div.rn.f32 	%f15, %f14, %f12;
	mul.f32 	%f26, %f15, 0f3FC00000;
	cvt.rn.f32.s32 	%f16, %r1;
	sub.f32 	%f17, %f16, %f10;
	div.rn.f32 	%f18, %f17, %f10;
	mul.f32 	%f27, %f18, 0f3FC00000;
	mov.b32 	%r19, 0;
	bra.uni 	$L__BB0_4;
$L__BB0_3:
	add.s32 	%r19, %r19, 1;
	setp.eq.s32 	%p6, %r19, %r7;
	mov.u16 	%rs6, %rs2;
	@%p6 bra 	$L__BB0_5;
$L__BB0_4:
	mul.f32 	%f19, %f27, %f27;
	mul.f32 	%f20, %f26, %f26;
	sub.f32 	%f21, %f19, %f20;
	mul.f32 	%f22, %f27, %f26;
	fma.rn.f32 	%f23, %f27, %f26, %f22;
	add.f32 	%f27, %f7, %f21;
	add.f32 	%f26, %f8, %f23;
	mul.f32 	%f24, %f26, %f26;
	fma.rn.f32 	%f25, %f27, %f27, %f24;
	setp.leu.f32 	%p5, %f25, 0f447A0000;
	mov.b16 	%rs6, 0;
	@%p5 bra 	$L__BB0_3;
$L__BB0_5:
	mad.lo.s32 	%r17, %r5, %r15, %r1;
	mul.lo.s32 	%r18, %r17, 3;
	cvt.s64.s32 	%rd2, %r18;
	cvta.to.global.u64 	%rd3, %rd1;
	add.s64 	%rd4, %rd3, %rd2;
	st.global.u8 	[%rd4], %rs6;
	mov.b16 	%rs5, 0;
	st.global.u8 	[%rd4+1], %rs5;
	st.global.u8 	[%rd4+2], %rs5;
$L__BB0_6:
	ret;

}


// ===== COMPILED SASS (sm_100) =====

	.target	sm_100

	.elftype	@"ET_EXEC"


//--------------------- .note.nv.tkinfo           --------------------------
	.section	.note.nv.tkinfo,"",@"SHT_NOTE"
	.sectionflags	@"SHF_NOTE_NV_TKINFO"
	.tkinfo
        /*0018*/ 	.word	0x00000002
        /*0030*/ 	.string	""
        /*0030*/ 	.string	"ptxas"
        /*0030*/ 	.string	"Cuda compilation tools, release 13.0, V13.0.88"
        /*0030*/ 	.string	"Build cuda_13.0.r13.0/compiler.36424714_0"
        /*0030*/ 	.string	"-arch sm_100 -m 64 "



//--------------------- .note.nv.cuinfo           --------------------------
	.section	.note.nv.cuinfo,"",@"SHT_NOTE"
	.sectionflags	@"SHF_NOTE_NV_CUINFO"
        /*0018*/ 	.short	0x0002
        /*001a*/ 	.short	0x0064
        /*001c*/ 	.short	0x0082
	.zero		2


//--------------------- .nv.info                  --------------------------
	.section	.nv.info,"",@"SHT_CUDA_INFO"
	.align	4


	//----- nvinfo : EIATTR_REGCOUNT
	.align		4
        /*0000*/ 	.byte	0x04, 0x2f
        /*0002*/ 	.short	(.L_1 - .L_0)
	.align		4
.L_0:
        /*0004*/ 	.word	index@(_Z11renderJuliaPhiiffi)
        /*0008*/ 	.word	0x00000013


	//----- nvinfo : EIATTR_FRAME_SIZE
	.align		4
.L_1:
        /*000c*/ 	.byte	0x04, 0x11
        /*000e*/ 	.short	(.L_3 - .L_2)
	.align		4
.L_2:
        /*0010*/ 	.word	index@($__internal_0_$__cuda_sm3x_div_rn_noftz_f32_slowpath)
        /*0014*/ 	.word	0x00000000


	//----- nvinfo : EIATTR_FRAME_SIZE
	.align		4
.L_3:
        /*0018*/ 	.byte	0x04, 0x11
        /*001a*/ 	.short	(.L_5 - .L_4)
	.align		4
.L_4:
        /*001c*/ 	.word	index@(_Z11renderJuliaPhiiffi)
        /*0020*/ 	.word	0x00000000


	//----- nvinfo : EIATTR_MIN_STACK_SIZE
	.align		4
.L_5:
        /*0024*/ 	.byte	0x04, 0x12
        /*0026*/ 	.short	(.L_7 - .L_6)
	.align		4
.L_6:
        /*0028*/ 	.word	index@(_Z11renderJuliaPhiiffi)
        /*002c*/ 	.word	0x00000000
.L_7:


//--------------------- .nv.compat                --------------------------
	.section	.nv.compat,"",@"SHT_CUDA_COMPAT_INFO"
	.align	4
        /*0000*/ 	.byte	0x02, 0x09, 0x00, 0x00, 0x02, 0x02, 0x01, 0x00, 0x02, 0x05, 0x05, 0x00, 0x03, 0x07, 0x01, 0x01
        /*0010*/ 	.byte	0x02, 0x03, 0x00, 0x00, 0x02, 0x06, 0x01, 0x00, 0x04, 0x0b, 0x08, 0x00, 0x01, 0x00, 0x00, 0x00
        /*0020*/ 	.byte	0x00, 0x00, 0x00, 0x00


//--------------------- .nv.info._Z11renderJuliaPhiiffi --------------------------
	.section	.nv.info._Z11renderJuliaPhiiffi,"",@"SHT_CUDA_INFO"
	.sectionflags	@""
	.align	4


	//----- nvinfo : EIATTR_CUDA_API_VERSION
	.align		4
        /*0000*/ 	.byte	0x04, 0x37
        /*0002*/ 	.short	(.L_9 - .L_8)
.L_8:
        /*0004*/ 	.word	0x00000082


	//----- nvinfo : EIATTR_KPARAM_INFO
	.align		4
.L_9:
        /*0008*/ 	.byte	0x04, 0x17
        /*000a*/ 	.short	(.L_11 - .L_10)
.L_10:
        /*000c*/ 	.word	0x00000000
        /*0010*/ 	.short	0x0005
        /*0012*/ 	.short	0x0018
        /*0014*/ 	.byte	0x00, 0xf0, 0x11, 0x00


	//----- nvinfo : EIATTR_KPARAM_INFO
	.align		4
.L_11:
        /*0018*/ 	.byte	0x04, 0x17
        /*001a*/ 	.short	(.L_13 - .L_12)
.L_12:
        /*001c*/ 	.word	0x00000000
        /*0020*/ 	.short	0x0004
        /*0022*/ 	.short	0x0014
        /*0024*/ 	.byte	0x00, 0xf0, 0x11, 0x00


	//----- nvinfo : EIATTR_KPARAM_INFO
	.align		4
.L_13:
        /*0028*/ 	.byte	0x04, 0x17
        /*002a*/ 	.short	(.L_15 - .L_14)
.L_14:
        /*002c*/ 	.word	0x00000000
        /*0030*/ 	.short	0x0003
        /*0032*/ 	.short	0x0010
        /*0034*/ 	.byte	0x00, 0xf0, 0x11, 0x00


	//----- nvinfo : EIATTR_KPARAM_INFO
	.align		4
.L_15:
        /*0038*/ 	.byte	0x04, 0x17
        /*003a*/ 	.short	(.L_17 - .L_16)
.L_16:
        /*003c*/ 	.word	0x00000000
        /*0040*/ 	.short	0x0002
        /*0042*/ 	.short	0x000c
        /*0044*/ 	.byte	0x00, 0xf0, 0x11, 0x00


	//----- nvinfo : EIATTR_KPARAM_INFO
	.align		4
.L_17:
        /*0048*/ 	.byte	0x04, 0x17
        /*004a*/ 	.short	(.L_19 - .L_18)
.L_18:
        /*004c*/ 	.word	0x00000000
        /*0050*/ 	.short	0x0001
        /*0052*/ 	.short	0x0008
        /*0054*/ 	.byte	0x00, 0xf0, 0x11, 0x00


	//----- nvinfo : EIATTR_KPARAM_INFO
	.align		4
.L_19:
        /*0058*/ 	.byte	0x04, 0x17
        /*005a*/ 	.short	(.L_21 - .L_20)
.L_20:
        /*005c*/ 	.word	0x00000000
        /*0060*/ 	.short	0x0000
        /*0062*/ 	.short	0x0000
        /*0064*/ 	.byte	0x00, 0xf5, 0x21, 0x00


	//----- nvinfo : EIATTR_SPARSE_MMA_MASK
	.align		4
.L_21:
        /*0068*/ 	.byte	0x03, 0x50
        /*006a*/ 	.short	0x0000


	//----- nvinfo : EIATTR_MAXREG_COUNT
	.align		4
        /*006c*/ 	.byte	0x03, 0x1b
        /*006e*/ 	.short	0x00ff


	//----- nvinfo : EIATTR_MERCURY_ISA_VERSION
	.align		4
        /*0070*/ 	.byte	0x03, 0x5f
        /*0072*/ 	.short	0x0101


	//----- nvinfo : EIATTR_VRC_CTA_INIT_COUNT
	.align		4
        /*0074*/ 	.byte	0x02, 0x4a
	.zero		1
	.zero		1


	//----- nvinfo : EIATTR_EXIT_INSTR_OFFSETS
	.align		4
        /*0078*/ 	.byte	0x04, 0x1c
        /*007a*/ 	.short	(.L_23 - .L_22)


	//   ....[0]....
.L_22:
        /*007c*/ 	.word	0x000000c0


	//   ....[1]....
        /*0080*/ 	.word	0x00000540


	//----- nvinfo : EIATTR_CRS_STACK_SIZE
	.align		4
.L_23:
        /*0084*/ 	.byte	0x04, 0x1e
        /*0086*/ 	.short	(.L_25 - .L_24)
.L_24:
        /*0088*/ 	.word	0x00000000


	//----- nvinfo : EIATTR_CBANK_PARAM_SIZE
	.align		4
.L_25:
        /*008c*/ 	.byte	0x03, 0x19
        /*008e*/ 	.short	0x001c


	//----- nvinfo : EIATTR_PARAM_CBANK
	.align		4
        /*0090*/ 	.byte	0x04, 0x0a
        /*0092*/ 	.short	(.L_27 - .L_26)
	.align		4
.L_26:
        /*0094*/ 	.word	index@(.nv.constant0._Z11renderJuliaPhiiffi)
        /*0098*/ 	.short	0x0380
        /*009a*/ 	.short	0x001c


	//----- nvinfo : EIATTR_SW_WAR
	.align		4
.L_27:
        /*009c*/ 	.byte	0x04, 0x36
        /*009e*/ 	.short	(.L_29 - .L_28)
.L_28:
        /*00a0*/ 	.word	0x00000008
.L_29:


//--------------------- .nv.callgraph             --------------------------
	.section	.nv.callgraph,"",@"SHT_CUDA_CALLGRAPH"
	.align	4
	.sectionentsize	8
	.align		4
        /*0000*/ 	.word	0x00000000
	.align		4
        /*0004*/ 	.word	0xffffffff
	.align		4
        /*0008*/ 	.word	0x00000000
	.align		4
        /*000c*/ 	.word	0xfffffffe
	.align		4
        /*0010*/ 	.word	0x00000000
	.align		4
        /*0014*/ 	.word	0xfffffffd
	.align		4
        /*0018*/ 	.word	0x00000000
	.align		4
        /*001c*/ 	.word	0xfffffffc


//--------------------- .text._Z11renderJuliaPhiiffi --------------------------
	.section	.text._Z11renderJuliaPhiiffi,"ax",@progbits
	.align	128
        .global         _Z11renderJuliaPhiiffi
        .type           _Z11renderJuliaPhiiffi,@function
        .size           _Z11renderJuliaPhiiffi,(.L_x_19 - _Z11renderJuliaPhiiffi)
        .other          _Z11renderJuliaPhiiffi,@"STO_CUDA_ENTRY STV_DEFAULT"
_Z11renderJuliaPhiiffi:
.text._Z11renderJuliaPhiiffi:
[----:B------:R-:W-:Y:S01]  /*0000*/  LDC R1, c[0x0][0x37c] ;  /* 0x0000df00ff017b82 */ /* 0x000fe20000000800 */
[----:B------:R-:W0:Y:S07]  /*0010*/  S2R R3, SR_TID.Y ;  /* 0x0000000000037919 */ /* 0x000e2e0000002200 */
[----:B------:R-:W1:Y:S01]  /*0020*/  LDC R5, c[0x0][0x360] ;  /* 0x0000d800ff057b82 */ /* 0x000e620000000800 */
[----:B------:R-:W2:Y:S01]  /*0030*/  LDCU.64 UR6, c[0x0][0x388] ;  /* 0x00007100ff0677ac */ /* 0x000ea20008000a00 */
[----:B------:R-:W1:Y:S06]  /*0040*/  S2R R0, SR_TID.X ;  /* 0x0000000000007919 */ /* 0x000e6c0000002100 */
[----:B------:R-:W0:Y:S08]  /*0050*/  S2UR UR5, SR_CTAID.Y ;  /* 0x00000000000579c3 */ /* 0x000e300000002600 */
[----:B------:R-:W0:Y:S08]  /*0060*/  LDC R2, c[0x0][0x364] ;  /* 0x0000d900ff027b82 */ /* 0x000e300000000800 */
[----:B------:R-:W1:Y:S01]  /*0070*/  S2UR UR4, SR_CTAID.X ;  /* 0x00000000000479c3 */ /* 0x000e620000002500 */
[----:B0-----:R-:W-:-:S05]  /*0080*/  IMAD R2, R2, UR5, R3 ;  /* 0x0000000502027c24 */ /* 0x001fca000f8e0203 */
[----:B--2---:R-:W-:Y:S01]  /*0090*/  ISETP.GE.AND P0, PT, R2, UR7, PT ;  /* 0x0000000702007c0c */ /* 0x004fe2000bf06270 */
[----:B-1----:R-:W-:-:S05]  /*00a0*/  IMAD R5, R5, UR4, R0 ;  /* 0x0000000405057c24 */ /* 0x002fca000f8e0200 */
[----:B------:R-:W-:-:S13]  /*00b0*/  ISETP.GE.OR P0, PT, R5, UR6, P0 ;  /* 0x0000000605007c0c */ /* 0x000fda0008706670 */
[----:B------:R-:W-:Y:S05]  /*00c0*/  @P0 EXIT ;  /* 0x000000000000094d */ /* 0x000fea0003800000 */
[----:B------:R-:W0:Y:S01]  /*00d0*/  LDCU UR8, c[0x0][0x398] ;  /* 0x00007300ff0877ac */ /* 0x000e220008000800 */
[----:B------:R-:W-:Y:S01]  /*00e0*/  IMAD.MOV.U32 R0, RZ, RZ, 0xff ;  /* 0x000000ffff007424 */ /* 0x000fe200078e00ff */
[----:B------:R-:W1:Y:S01]  /*00f0*/  LDCU.64 UR4, c[0x0][0x358] ;  /* 0x00006b00ff0477ac */ /* 0x000e620008000a00 */
[----:B0-----:R-:W-:-:S09]  /*0100*/  UISETP.GE.AND UP0, UPT, UR8, 0x1, UPT ;  /* 0x000000010800788c */ /* 0x001fd2000bf06270 */
[----:B-1----:R-:W-:Y:S05]  /*0110*/  BRA.U !UP0, `(.L_x_0) ;  /* 0x0000000108e47547 */ /* 0x002fea000b800000 */
[----:B------:R-:W-:Y:S01]  /*0120*/  I2FP.F32.U32 R0, UR7 ;  /* 0x0000000700007c45 */ /* 0x000fe20008201000 */
[----:B------:R-:W-:Y:S04]  /*0130*/  BSSY.RECONVERGENT B0, `(.L_x_1) ;  /* 0x0000011000007945 */ /* 0x000fe80003800200 */
[----:B------:R-:W-:Y:S01]  /*0140*/  FMUL R3, R0, 0.5 ;  /* 0x3f00000000037820 */ /* 0x000fe20000400000 */
[----:B------:R-:W-:-:S03]  /*0150*/  I2FP.F32.U32 R0, R2 ;  /* 0x0000000200007245 */ /* 0x000fc60000201000 */
[----:B------:R-:W0:Y:S02]  /*0160*/  MUFU.RCP R4, R3 ;  /* 0x0000000300047308 */ /* 0x000e240000001000 */
[----:B------:R-:W-:-:S06]  /*0170*/  FADD R0, -R3, R0 ;  /* 0x0000000003007221 */ /* 0x000fcc0000000100 */
[----:B------:R-:W1:Y:S01]  /*0180*/  FCHK P0, R0, R3 ;  /* 0x0000000300007302 */ /* 0x000e620000000000 */
[----:B0-----:R-:W-:-:S04]  /*0190*/  FFMA R7, -R3, R4, 1 ;  /* 0x3f80000003077423 */ /* 0x001fc80000000104 */
[----:B------:R-:W-:Y:S01]  /*01a0*/  FFMA R9, R4, R7, R4 ;  /* 0x0000000704097223 */ /* 0x000fe20000000004 */
[----:B------:R-:W-:-:S03]  /*01b0*/  I2FP.F32.S32 R7, UR6 ;  /* 0x0000000600077c45 */ /* 0x000fc60008201400 */
[----:B------:R-:W-:Y:S02]  /*01c0*/  FFMA R4, R0, R9, RZ ;  /* 0x0000000900047223 */ /* 0x000fe400000000ff */
[----:B------:R-:W-:Y:S02]  /*01d0*/  FMUL R7, R7, 0.5 ;  /* 0x3f00000007077820 */ /* 0x000fe40000400000 */
[----:B------:R-:W-:-:S04]  /*01e0*/  FFMA R6, -R3, R4, R0 ;  /* 0x0000000403067223 */ /* 0x000fc80000000100 */
[----:B------:R-:W-:Y:S01]  /*01f0*/  FFMA R4, R9, R6, R4 ;  /* 0x0000000609047223 */ /* 0x000fe20000000004 */
[----:B-1----:R-:W-:Y:S06]  /*0200*/  @!P0 BRA `(.L_x_2) ;  /* 0x00000000000c8947 */ /* 0x002fec0003800000 */
[----:B------:R-:W-:-:S07]  /*0210*/  MOV R6, 0x230 ;  /* 0x0000023000067802 */ /* 0x000fce0000000f00 */
[----:B------:R-:W-:Y:S05]  /*0220*/  CALL.REL.NOINC `($__internal_0_$__cuda_sm3x_div_rn_noftz_f32_slowpath) ;  /* 0x0000000000c87944 */ /* 0x000fea0003c00000 */
[----:B------:R-:W-:-:S07]  /*0230*/  IMAD.MOV.U32 R4, RZ, RZ, R0 ;  /* 0x000000ffff047224 */ /* 0x000fce00078e0000 */
.L_x_2:
[----:B------:R-:W-:Y:S05]  /*0240*/  BSYNC.RECONVERGENT B0 ;  /* 0x0000000000007941 */ /* 0x000fea0003800200 */
.L_x_1:
[----:B------:R-:W0:Y:S01]  /*0250*/  MUFU.RCP R6, R7 ;  /* 0x0000000700067308 */ /* 0x000e220000001000 */
[----:B------:R-:W-:Y:S01]  /*0260*/  I2FP.F32.S32 R0, R5 ;  /* 0x0000000500007245 */ /* 0x000fe20000201400 */
[----:B------:R-:W-:Y:S01]  /*0270*/  BSSY.RECONVERGENT B0, `(.L_x_3) ;  /* 0x000000e000007945 */ /* 0x000fe20003800200 */
[----:B------:R-:W-:-:S03]  /*0280*/  FMUL R4, R4, 1.5 ;  /* 0x3fc0000004047820 */ /* 0x000fc60000400000 */
[----:B------:R-:W-:-:S04]  /*0290*/  FADD R0, -R7, R0 ;  /* 0x0000000007007221 */ /* 0x000fc80000000100 */
[----:B------:R-:W1:Y:S01]  /*02a0*/  FCHK P0, R0, R7 ;  /* 0x0000000700007302 */ /* 0x000e620000000000 */
[----:B0-----:R-:W-:-:S04]  /*02b0*/  FFMA R3, -R7, R6, 1 ;  /* 0x3f80000007037423 */ /* 0x001fc80000000106 */
[----:B------:R-:W-:-:S04]  /*02c0*/  FFMA R3, R6, R3, R6 ;  /* 0x0000000306037223 */ /* 0x000fc80000000006 */
[----:B------:R-:W-:-:S04]  /*02d0*/  FFMA R6, R0, R3, RZ ;  /* 0x0000000300067223 */ /* 0x000fc800000000ff */
[----:B------:R-:W-:-:S04]  /*02e0*/  FFMA R8, -R7, R6, R0 ;  /* 0x0000000607087223 */ /* 0x000fc80000000100 */
[----:B------:R-:W-:Y:S01]  /*02f0*/  FFMA R3, R3, R8, R6 ;  /* 0x0000000803037223 */ /* 0x000fe20000000006 */
[----:B-1----:R-:W-:Y:S06]  /*0300*/  @!P0 BRA `(.L_x_4) ;  /* 0x0000000000108947 */ /* 0x002fec0003800000 */
[----:B------:R-:W-:Y:S01]  /*0310*/  IMAD.MOV.U32 R3, RZ, RZ, R7 ;  /* 0x000000ffff037224 */ /* 0x000fe200078e0007 */
[----:B------:R-:W-:-:S07]  /*0320*/  MOV R6, 0x340 ;  /* 0x0000034000067802 */ /* 0x000fce0000000f00 */
[----:B------:R-:W-:Y:S05]  /*0330*/  CALL.REL.NOINC `($__internal_0_$__cuda_sm3x_div_rn_noftz_f32_slowpath) ;  /* 0x0000000000847944 */ /* 0x000fea0003c00000 */
[----:B------:R-:W-:-:S07]  /*0340*/  IMAD.MOV.U32 R3, RZ, RZ, R0 ;  /* 0x000000ffff037224 */ /* 0x000fce00078e0000 */
.L_x_4:
[----:B------:R-:W-:Y:S05]  /*0350*/  BSYNC.RECONVERGENT B0 ;  /* 0x0000000000007941 */ /* 0x000fea0003800200 */
.L_x_3:
[----:B------:R-:W-:Y:S01]  /*0360*/  BSSY.RECONVERGENT B0, `(.L_x_0) ;  /* 0x0000014000007945 */ /* 0x000fe20003800200 */
[----:B------:R-:W-:Y:S01]  /*0370*/  FMUL R3, R3, 1.5 ;  /* 0x3fc0000003037820 */ /* 0x000fe20000400000 */
[----:B------:R-:W-:Y:S01]  /*0380*/  IMAD.MOV.U32 R7, RZ, RZ, RZ ;  /* 0x000000ffff077224 */ /* 0x000fe200078e00ff */
[----:B------:R-:W0:Y:S01]  /*0390*/  LDCU UR12, c[0x0][0x398] ;  /* 0x00007300ff0c77ac */ /* 0x000e220008000800 */
[----:B------:R-:W1:Y:S05]  /*03a0*/  LDCU.64 UR8, c[0x0][0x390] ;  /* 0x00007200ff0877ac */ /* 0x000e6a0008000a00 */
.L_x_6:
[-C--:B------:R-:W-:Y:S01]  /*03b0*/  FMUL R6, R3, R4.reuse ;  /* 0x0000000403067220 */ /* 0x080fe20000400000 */
[----:B------:R-:W-:-:S03]  /*03c0*/  FMUL R0, R4, R4 ;  /* 0x0000000404007220 */ /* 0x000fc60000400000 */
[C---:B------:R-:W-:Y:S01]  /*03d0*/  FFMA R6, R3.reuse, R4, R6 ;  /* 0x0000000403067223 */ /* 0x040fe20000000006 */
[----:B------:R-:W-:-:S03]  /*03e0*/  FFMA R0, R3, R3, -R0 ;  /* 0x0000000303007223 */ /* 0x000fc60000000800 */
[----:B-1----:R-:W-:Y:S01]  /*03f0*/  FADD R4, R6, UR9 ;  /* 0x0000000906047e21 */ /* 0x002fe20008000000 */
[----:B------:R-:W-:-:S03]  /*0400*/  FADD R3, R0, UR8 ;  /* 0x0000000800037e21 */ /* 0x000fc60008000000 */
[----:B------:R-:W-:-:S04]  /*0410*/  FMUL R0, R4, R4 ;  /* 0x0000000404007220 */ /* 0x000fc80000400000 */
[----:B------:R-:W-:-:S05]  /*0420*/  FFMA R0, R3, R3, R0 ;  /* 0x0000000303007223 */ /* 0x000fca0000000000 */
[----:B------:R-:W-:Y:S02]  /*0430*/  FSETP.GT.AND P0, PT, R0, 1000, PT ;  /* 0x447a00000000780b */ /* 0x000fe40003f04000 */
[----:B------:R-:W-:-:S11]  /*0440*/  PRMT R0, RZ, 0x7610, R0 ;  /* 0x00007610ff007816 */ /* 0x000fd60000000000 */
[----:B------:R-:W-:Y:S05]  /*0450*/  @P0 BRA `(.L_x_5) ;  /* 0x0000000000100947 */ /* 0x000fea0003800000 */
[----:B------:R-:W-:-:S05]  /*0460*/  VIADD R7, R7, 0x1 ;  /* 0x0000000107077836 */ /* 0x000fca0000000000 */
[----:B0-----:R-:W-:-:S13]  /*0470*/  ISETP.NE.AND P0, PT, R7, UR12, PT ;  /* 0x0000000c07007c0c */ /* 0x001fda000bf05270 */
[----:B------:R-:W-:Y:S05]  /*0480*/  @P0 BRA `(.L_x_6) ;  /* 0xfffffffc00c80947 */ /* 0x000fea000383ffff */
[----:B------:R-:W-:-:S07]  /*0490*/  HFMA2 R0, -RZ, RZ, 0, 1.5199184417724609375e-05 ;  /* 0x000000ffff007431 */ /* 0x000fce00000001ff */
.L_x_5:
[----:B0-----:R-:W-:Y:S05]  /*04a0*/  BSYNC.RECONVERGENT B0 ;  /* 0x0000000000007941 */ /* 0x001fea0003800200 */
.L_x_0:
[----:B------:R-:W0:Y:S01]  /*04b0*/  LDCU UR13, c[0x0][0x388] ;  /* 0x00007100ff0d77ac */ /* 0x000e220008000800 */
[----:B------:R-:W1:Y:S01]  /*04c0*/  LDCU.64 UR10, c[0x0][0x380] ;  /* 0x00007000ff0a77ac */ /* 0x000e620008000a00 */
[----:B0-----:R-:W-:-:S04]  /*04d0*/  IMAD R2, R2, UR13, R5 ;  /* 0x0000000d02027c24 */ /* 0x001fc8000f8e0205 */
[----:B------:R-:W-:-:S05]  /*04e0*/  IMAD R3, R2, 0x3, RZ ;  /* 0x0000000302037824 */ /* 0x000fca00078e02ff */
[----:B-1----:R-:W-:-:S04]  /*04f0*/  IADD3 R2, P0, PT, R3, UR10, RZ ;  /* 0x0000000a03027c10 */ /* 0x002fc8000ff1e0ff */
[----:B------:R-:W-:-:S05]  /*0500*/  LEA.HI.X.SX32 R3, R3, UR11, 0x1, P0 ;  /* 0x0000000b03037c11 */ /* 0x000fca00080f0eff */
[----:B------:R-:W-:Y:S04]  /*0510*/  STG.E.U8 desc[UR4][R2.64], R0 ;  /* 0x0000000002007986 */ /* 0x000fe8000c101104 */
[----:B------:R-:W-:Y:S04]  /*0520*/  STG.E.U8 desc[UR4][R2.64+0x1], RZ ;  /* 0x000001ff02007986 */ /* 0x000fe8000c101104 */
[----:B------:R-:W-:Y:S01]  /*0530*/  STG.E.U8 desc[UR4][R2.64+0x2], RZ ;  /* 0x000002ff02007986 */ /* 0x000fe2000c101104 */
[----:B------:R-:W-:Y:S05]  /*0540*/  EXIT ;  /* 0x000000000000794d */ /* 0x000fea0003800000 */
        .weak           $__internal_0_$__cuda_sm3x_div_rn_noftz_f32_slowpath
        .type           $__internal_0_$__cuda_sm3x_div_rn_noftz_f32_slowpath,@function
        .size           $__internal_0_$__cuda_sm3x_div_rn_noftz_f32_slowpath,(.L_x_19 - $__internal_0_$__cuda_sm3x_div_rn_noftz_f32_slowpath)
$__internal_0_$__cuda_sm3x_div_rn_noftz_f32_slowpath:
[----:B------:R-:W-:Y:S01]  /*0550*/  SHF.R.U32.HI R9, RZ, 0x17, R3 ;  /* 0x00000017ff097819 */ /* 0x000fe20000011603 */
[----:B------:R-:W-:Y:S01]  /*0560*/  BSSY.RECONVERGENT B1, `(.L_x_7) ;  /* 0x0000062000017945 */ /* 0x000fe20003800200 */
[----:B------:R-:W-:Y:S02]  /*0570*/  SHF.R.U32.HI R8, RZ, 0x17, R0 ;  /* 0x00000017ff087819 */ /* 0x000fe40000011600 */
[----:B------:R-:W-:Y:S02]  /*0580*/  LOP3.LUT R14, R9, 0xff, RZ, 0xc0, !PT ;  /* 0x000000ff090e7812 */ /* 0x000fe400078ec0ff */
[----:B------:R-:W-:-:S03]  /*0590*/  LOP3.LUT R12, R8, 0xff, RZ, 0xc0, !PT ;  /* 0x000000ff080c7812 */ /* 0x000fc600078ec0ff */
[----:B------:R-:W-:Y:S02]  /*05a0*/  VIADD R10, R14, 0xffffffff ;  /* 0xffffffff0e0a7836 */ /* 0x000fe40000000000 */
[----:B------:R-:W-:-:S03]  /*05b0*/  VIADD R9, R12, 0xffffffff ;  /* 0xffffffff0c097836 */ /* 0x000fc60000000000 */
[----:B------:R-:W-:-:S04]  /*05c0*/  ISETP.GT.U32.AND P0, PT, R10, 0xfd, PT ;  /* 0x000000fd0a00780c */ /* 0x000fc80003f04070 */
[----:B------:R-:W-:-:S13]  /*05d0*/  ISETP.GT.U32.OR P0, PT, R9, 0xfd, P0 ;  /* 0x000000fd0900780c */ /* 0x000fda0000704470 */
[----:B------:R-:W-:Y:S01]  /*05e0*/  @!P0 IMAD.MOV.U32 R8, RZ, RZ, RZ ;  /* 0x000000ffff088224 */ /* 0x000fe200078e00ff */
[----:B------:R-:W-:Y:S06]  /*05f0*/  @!P0 BRA `(.L_x_8) ;  /* 0x00000000005c8947 */ /* 0x000fec0003800000 */
[----:B------:R-:W-:Y:S02]  /*0600*/  FSETP.GTU.FTZ.AND P0, PT, |R0|, +INF , PT ;  /* 0x7f8000000000780b */ /* 0x000fe40003f1c200 */
[----:B------:R-:W-:-:S04]  /*0610*/  FSETP.GTU.FTZ.AND P1, PT, |R3|, +INF , PT ;  /* 0x7f8000000300780b */ /* 0x000fc80003f3c200 */
[----:B------:R-:W-:-:S13]  /*0620*/  PLOP3.LUT P0, PT, P0, P1, PT, 0xf8, 0x8f ;  /* 0x00000000008f781c */ /* 0x000fda0000703f70 */
[----:B------:R-:W-:Y:S05]  /*0630*/  @P0 BRA `(.L_x_9) ;  /* 0x00000004004c0947 */ /* 0x000fea0003800000 */
[----:B------:R-:W-:-:S13]  /*0640*/  LOP3.LUT P0, RZ, R3, 0x7fffffff, R0, 0xc8, !PT ;  /* 0x7fffffff03ff7812 */ /* 0x000fda000780c800 */
[----:B------:R-:W-:Y:S05]  /*0650*/  @!P0 BRA `(.L_x_10) ;  /* 0x00000004003c8947 */ /* 0x000fea0003800000 */
[C---:B------:R-:W-:Y:S02]  /*0660*/  FSETP.NEU.FTZ.AND P2, PT, |R0|.reuse, +INF , PT ;  /* 0x7f8000000000780b */ /* 0x040fe40003f5d200 */
[----:B------:R-:W-:Y:S02]  /*0670*/  FSETP.NEU.FTZ.AND P1, PT, |R3|, +INF , PT ;  /* 0x7f8000000300780b */ /* 0x000fe40003f3d200 */
[----:B------:R-:W-:-:S11]  /*0680*/  FSETP.NEU.FTZ.AND P0, PT, |R0|, +INF , PT ;  /* 0x7f8000000000780b */ /* 0x000fd60003f1d200 */
[----:B------:R-:W-:Y:S05]  /*0690*/  @!P1 BRA !P2, `(.L_x_10) ;  /* 0x00000004002c9947 */ /* 0x000fea0005000000 */
[----:B------:R-:W-:-:S04]  /*06a0*/  LOP3.LUT P2, RZ, R0, 0x7fffffff, RZ, 0xc0, !PT ;  /* 0x7fffffff00ff7812 */ /* 0x000fc8000784c0ff */
[----:B------:R-:W-:-:S13]  /*06b0*/  PLOP3.LUT P1, PT, P1, P2, PT, 0x2f, 0xf2 ;  /* 0x0000000000f2781c */ /* 0x000fda0000f24577 */
[----:B------:R-:W-:Y:S05]  /*06c0*/  @P1 BRA `(.L_x_11) ;  /* 0x0000000400181947 */ /* 0x000fea0003800000 */
[----:B------:R-:W-:-:S04]  /*06d0*/  LOP3.LUT P1, RZ, R3, 0x7fffffff, RZ, 0xc0, !PT ;  /* 0x7fffffff03ff7812 */ /* 0x000fc8000782c0ff */
[----:B------:R-:W-:-:S13]  /*06e0*/  PLOP3.LUT P0, PT, P0, P1, PT, 0x2f, 0xf2 ;  /* 0x0000000000f2781c */ /* 0x000fda0000702577 */
[----:B------:R-:W-:Y:S05]  /*06f0*/  @P0 BRA `(.L_x_12) ;  /* 0x0000000400000947 */ /* 0x000fea0003800000 */
[----:B------:R-:W-:Y:S02]  /*0700*/  ISETP.GE.AND P0, PT, R9, RZ, PT ;  /* 0x000000ff0900720c */ /* 0x000fe40003f06270 */
[----:B------:R-:W-:-:S11]  /*0710*/  ISETP.GE.AND P1, PT, R10, RZ, PT ;  /* 0x000000ff0a00720c */ /* 0x000fd60003f26270 */
[----:B------:R-:W-:Y:S01]  /*0720*/  @P0 IMAD.MOV.U32 R8, RZ, RZ, RZ ;  /* 0x000000ffff080224 */ /* 0x000fe200078e00ff */
[----:B------:R-:W-:Y:S01]  /*0730*/  @!P0 MOV R8, 0xffffffc0 ;  /* 0xffffffc000088802 */ /* 0x000fe20000000f00 */
[----:B------:R-:W-:Y:S01]  /*0740*/  @!P0 FFMA R0, R0, 1.84467440737095516160e+19, RZ ;  /* 0x5f80000000008823 */ /* 0x000fe200000000ff */
[----:B------:R-:W-:-:S03]  /*0750*/  @!P1 FFMA R3, R3, 1.84467440737095516160e+19, RZ ;  /* 0x5f80000003039823 */ /* 0x000fc600000000ff */
[----:B------:R-:W-:-:S07]  /*0760*/  @!P1 VIADD R8, R8, 0x40 ;  /* 0x0000004008089836 */ /* 0x000fce0000000000 */
.L_x_8:
[----:B------:R-:W-:Y:S01]  /*0770*/  LEA R10, R14, 0xc0800000, 0x17 ;  /* 0xc08000000e0a7811 */ /* 0x000fe200078eb8ff */
[----:B------:R-:W-:Y:S04]  /*0780*/  BSSY.RECONVERGENT B2, `(.L_x_13) ;  /* 0x0000036000027945 */ /* 0x000fe80003800200 */
[----:B------:R-:W-:Y:S02]  /*0790*/  IMAD.IADD R10, R3, 0x1, -R10 ;  /* 0x00000001030a7824 */ /* 0x000fe400078e0a0a */
[----:B------:R-:W-:Y:S02]  /*07a0*/  VIADD R3, R12, 0xffffff81 ;  /* 0xffffff810c037836 */ /* 0x000fe40000000000 */
[----:B------:R-:W0:Y:S01]  /*07b0*/  MUFU.RCP R9, R10 ;  /* 0x0000000a00097308 */ /* 0x000e220000001000 */
[----:B------:R-:W-:Y:S01]  /*07c0*/  FADD.FTZ R11, -R10, -RZ ;  /* 0x800000ff0a0b7221 */ /* 0x000fe20000010100 */
[----:B------:R-:W-:-:S03]  /*07d0*/  IMAD R0, R3, -0x800000, R0 ;  /* 0xff80000003007824 */ /* 0x000fc600078e0200 */
[----:B0-----:R-:W-:-:S04]  /*07e0*/  FFMA R12, R9, R11, 1 ;  /* 0x3f800000090c7423 */ /* 0x001fc8000000000b */
[----:B------:R-:W-:-:S04]  /*07f0*/  FFMA R16, R9, R12, R9 ;  /* 0x0000000c09107223 */ /* 0x000fc80000000009 */
[----:B------:R-:W-:-:S04]  /*0800*/  FFMA R9, R0, R16, RZ ;  /* 0x0000001000097223 */ /* 0x000fc800000000ff */
[----:B------:R-:W-:-:S04]  /*0810*/  FFMA R12, R11, R9, R0 ;  /* 0x000000090b0c7223 */ /* 0x000fc80000000000 */
[----:B------:R-:W-:Y:S01]  /*0820*/  FFMA R13, R16, R12, R9 ;  /* 0x0000000c100d7223 */ /* 0x000fe20000000009 */
[----:B------:R-:W-:-:S03]  /*0830*/  IADD3 R9, PT, PT, R3, 0x7f, -R14 ;  /* 0x0000007f03097810 */ /* 0x000fc60007ffe80e */
[----:B------:R-:W-:Y:S02]  /*0840*/  FFMA R12, R11, R13, R0 ;  /* 0x0000000d0b0c7223 */ /* 0x000fe40000000000 */
[----:B------:R-:W-:Y:S02]  /*0850*/  IMAD.IADD R9, R9, 0x1, R8 ;  /* 0x0000000109097824 */ /* 0x000fe400078e0208 */
[----:B------:R-:W-:-:S05]  /*0860*/  FFMA R0, R16, R12, R13 ;  /* 0x0000000c10007223 */ /* 0x000fca000000000d */
[----:B------:R-:W-:-:S04]  /*0870*/  SHF.R.U32.HI R3, RZ, 0x17, R0 ;  /* 0x00000017ff037819 */ /* 0x000fc80000011600 */
[----:B------:R-:W-:-:S04]  /*0880*/  LOP3.LUT R3, R3, 0xff, RZ, 0xc0, !PT ;  /* 0x000000ff03037812 */ /* 0x000fc800078ec0ff */
[----:B------:R-:W-:-:S05]  /*0890*/  IADD3 R11, PT, PT, R3, R9, RZ ;  /* 0x00000009030b7210 */ /* 0x000fca0007ffe0ff */
[----:B------:R-:W-:-:S05]  /*08a0*/  VIADD R3, R11, 0xffffffff ;  /* 0xffffffff0b037836 */ /* 0x000fca0000000000 */
[----:B------:R-:W-:-:S13]  /*08b0*/  ISETP.GE.U32.AND P0, PT, R3, 0xfe, PT ;  /* 0x000000fe0300780c */ /* 0x000fda0003f06070 */
[----:B------:R-:W-:Y:S05]  /*08c0*/  @!P0 BRA `(.L_x_14) ;  /* 0x0000000000808947 */ /* 0x000fea0003800000 */
[----:B------:R-:W-:-:S13]  /*08d0*/  ISETP.GT.AND P0, PT, R11, 0xfe, PT ;  /* 0x000000fe0b00780c */ /* 0x000fda0003f04270 */
[----:B------:R-:W-:Y:S05]  /*08e0*/  @P0 BRA `(.L_x_15) ;  /* 0x00000000006c0947 */ /* 0x000fea0003800000 */
[----:B------:R-:W-:-:S13]  /*08f0*/  ISETP.GE.AND P0, PT, R11, 0x1, PT ;  /* 0x000000010b00780c */ /* 0x000fda0003f06270 */
[----:B------:R-:W-:Y:S05]  /*0900*/  @P0 BRA `(.L_x_16) ;  /* 0x0000000000740947 */ /* 0x000fea0003800000 */
[----:B------:R-:W-:Y:S02]  /*0910*/  ISETP.GE.AND P0, PT, R11, -0x18, PT ;  /* 0xffffffe80b00780c */ /* 0x000fe40003f06270 */
[----:B------:R-:W-:-:S11]  /*0920*/  LOP3.LUT R0, R0, 0x80000000, RZ, 0xc0, !PT ;  /* 0x8000000000007812 */ /* 0x000fd600078ec0ff */
[----:B------:R-:W-:Y:S05]  /*0930*/  @!P0 BRA `(.L_x_16) ;  /* 0x0000000000688947 */ /* 0x000fea0003800000 */
[CCC-:B------:R-:W-:Y:S01]  /*0940*/  FFMA.RZ R3, R16.reuse, R12.reuse, R13.reuse ;  /* 0x0000000c10037223 */ /* 0x1c0fe2000000c00d */
[C---:B------:R-:W-:Y:S02]  /*0950*/  VIADD R10, R11.reuse, 0x20 ;  /* 0x000000200b0a7836 */ /* 0x040fe40000000000 */
[CCC-:B------:R-:W-:Y:S01]  /*0960*/  FFMA.RM R8, R16.reuse, R12.reuse, R13.reuse ;  /* 0x0000000c10087223 */ /* 0x1c0fe2000000400d */
[----:B------:R-:W-:Y:S02]  /*0970*/  ISETP.NE.AND P2, PT, R11, RZ, PT ;  /* 0x000000ff0b00720c */ /* 0x000fe40003f45270 */
[----:B------:R-:W-:Y:S01]  /*0980*/  LOP3.LUT R9, R3, 0x7fffff, RZ, 0xc0, !PT ;  /* 0x007fffff03097812 */ /* 0x000fe200078ec0ff */
[----:B------:R-:W-:Y:S01]  /*0990*/  FFMA.RP R3, R16, R12, R13 ;  /* 0x0000000c10037223 */ /* 0x000fe2000000800d */
[----:B------:R-:W-:Y:S01]  /*09a0*/  ISETP.NE.AND P1, PT, R11, RZ, PT ;  /* 0x000000ff0b00720c */ /* 0x000fe20003f25270 */
[----:B------:R-:W-:Y:S01]  /*09b0*/  IMAD.MOV R11, RZ, RZ, -R11 ;  /* 0x000000ffff0b7224 */ /* 0x000fe200078e0a0b */
[----:B------:R-:W-:-:S02]  /*09c0*/  LOP3.LUT R9, R9, 0x800000, RZ, 0xfc, !PT ;  /* 0x0080000009097812 */ /* 0x000fc400078efcff */
[----:B------:R-:W-:Y:S02]  /*09d0*/  FSETP.NEU.FTZ.AND P0, PT, R3, R8, PT ;  /* 0x000000080300720b */ /* 0x000fe40003f1d000 */
[----:B------:R-:W-:Y:S02]  /*09e0*/  SHF.L.U32 R10, R9, R10, RZ ;  /* 0x0000000a090a7219 */ /* 0x000fe400000006ff */
[----:B------:R-:W-:Y:S02]  /*09f0*/  SEL R8, R11, RZ, P2 ;  /* 0x000000ff0b087207 */ /* 0x000fe40001000000 */
[----:B------:R-:W-:Y:S02]  /*0a00*/  ISETP.NE.AND P1, PT, R10, RZ, P1 ;  /* 0x000000ff0a00720c */ /* 0x000fe40000f25270 */
[----:B------:R-:W-:Y:S02]  /*0a10*/  SHF.R.U32.HI R8, RZ, R8, R9 ;  /* 0x00000008ff087219 */ /* 0x000fe40000011609 */
[----:B------:R-:W-:-:S02]  /*0a20*/  PLOP3.LUT P0, PT, P0, P1, PT, 0xf8, 0x8f ;  /* 0x00000000008f781c */ /* 0x000fc40000703f70 */
[----:B------:R-:W-:Y:S02]  /*0a30*/  SHF.R.U32.HI R10, RZ, 0x1, R8 ;  /* 0x00000001ff0a7819 */ /* 0x000fe40000011608 */
[----:B------:R-:W-:-:S04]  /*0a40*/  SEL R3, RZ, 0x1, !P0 ;  /* 0x00000001ff037807 */ /* 0x000fc80004000000 */
[----:B------:R-:W-:-:S04]  /*0a50*/  LOP3.LUT R3, R3, 0x1, R10, 0xf8, !PT ;  /* 0x0000000103037812 */ /* 0x000fc800078ef80a */
[----:B------:R-:W-:-:S05]  /*0a60*/  LOP3.LUT R3, R3, R8, RZ, 0xc0, !PT ;  /* 0x0000000803037212 */ /* 0x000fca00078ec0ff */
[----:B------:R-:W-:-:S05]  /*0a70*/  IMAD.IADD R3, R10, 0x1, R3 ;  /* 0x000000010a037824 */ /* 0x000fca00078e0203 */
[----:B------:R-:W-:Y:S01]  /*0a80*/  LOP3.LUT R0, R3, R0, RZ, 0xfc, !PT ;  /* 0x0000000003007212 */ /* 0x000fe200078efcff */
[----:B------:R-:W-:Y:S06]  /*0a90*/  BRA `(.L_x_16) ;  /* 0x0000000000107947 */ /* 0x000fec0003800000 */
.L_x_15:
[----:B------:R-:W-:-:S04]  /*0aa0*/  LOP3.LUT R0, R0, 0x80000000, RZ, 0xc0, !PT ;  /* 0x8000000000007812 */ /* 0x000fc800078ec0ff */
[----:B------:R-:W-:Y:S01]  /*0ab0*/  LOP3.LUT R0, R0, 0x7f800000, RZ, 0xfc, !PT ;  /* 0x7f80000000007812 */ /* 0x000fe200078efcff */
[----:B------:R-:W-:Y:S06]  /*0ac0*/  BRA `(.L_x_16) ;  /* 0x0000000000047947 */ /* 0x000fec0003800000 */
.L_x_14:
[----:B------:R-:W-:-:S07]  /*0ad0*/  LEA R0, R9, R0, 0x17 ;  /* 0x0000000009007211 */ /* 0x000fce00078eb8ff */
.L_x_16:
[----:B------:R-:W-:Y:S05]  /*0ae0*/  BSYNC.RECONVERGENT B2 ;  /* 0x0000000000027941 */ /* 0x000fea0003800200 */
.L_x_13:
[----:B------:R-:W-:Y:S05]  /*0af0*/  BRA `(.L_x_17) ;  /* 0x0000000000207947 */ /* 0x000fea0003800000 */
.L_x_12:
[----:B------:R-:W-:-:S04]  /*0b00*/  LOP3.LUT R0, R3, 0x80000000, R0, 0x48, !PT ;  /* 0x8000000003007812 */ /* 0x000fc800078e4800 */
[----:B------:R-:W-:Y:S01]  /*0b10*/  LOP3.LUT R0, R0, 0x7f800000, RZ, 0xfc, !PT ;  /* 0x7f80000000007812 */ /* 0x000fe200078efcff */
[----:B------:R-:W-:Y:S06]  /*0b20*/  BRA `(.L_x_17) ;  /* 0x0000000000147947 */ /* 0x000fec0003800000 */
.L_x_11:
[----:B------:R-:W-:Y:S01]  /*0b30*/  LOP3.LUT R0, R3, 0x80000000, R0, 0x48, !PT ;  /* 0x8000000003007812 */ /* 0x000fe200078e4800 */
[----:B------:R-:W-:Y:S06]  /*0b40*/  BRA `(.L_x_17) ;  /* 0x00000000000c7947 */ /* 0x000fec0003800000 */
.L_x_10:
[----:B------:R-:W0:Y:S01]  /*0b50*/  MUFU.RSQ R0, -QNAN ;  /* 0xffc0000000007908 */ /* 0x000e220000001400 */
[----:B------:R-:W-:Y:S05]  /*0b60*/  BRA `(.L_x_17) ;  /* 0x0000000000047947 */ /* 0x000fea0003800000 */
.L_x_9:
[----:B------:R-:W-:-:S07]  /*0b70*/  FADD.FTZ R0, R0, R3 ;  /* 0x0000000300007221 */ /* 0x000fce0000010000 */
.L_x_17:
[----:B------:R-:W-:Y:S05]  /*0b80*/  BSYNC.RECONVERGENT B1 ;  /* 0x0000000000017941 */ /* 0x000fea0003800200 */
.L_x_7:
[----:B------:R-:W-:Y:S02]  /*0b90*/  IMAD.MOV.U32 R8, RZ, RZ, R6 ;  /* 0x000000ffff087224 */ /* 0x000fe400078e0006 */
[----:B------:R-:W-:-:S04]  /*0ba0*/  IMAD.MOV.U32 R9, RZ, RZ, 0x0 ;  /* 0x00000000ff097424 */ /* 0x000fc800078e00ff */
[----:B0-----:R-:W-:Y:S05]  /*0bb0*/  RET.REL.NODEC R8 `(_Z11renderJuliaPhiiffi) ;  /* 0xfffffff408107950 */ /* 0x001fea0003c3ffff */
.L_x_18:
[----:B------:R-:W-:-:S00]  /*0bc0*/  BRA `(.L_x_18) ;  /* 0xfffffffc00fc7947 */ /* 0x000fc0000383ffff */
[----:B------:R-:W-:-:S00]  /*0bd0*/  NOP ;  /* 0x0000000000007918 */ /* 0x000fc00000000000 */
        /* <DEDUP_REMOVED lines=10> */
.L_x_19:


//--------------------- .nv.shared.reserved.0     --------------------------
	.section	.nv.shared.reserved.0,"aw",@nobits
	.weak		__nv_reservedSMEM_offset_0_alias
	.size		__nv_reservedSMEM_offset_0_alias, 0, 64
	.other		__nv_reservedSMEM_offset_0_alias,@"STO_CUDA_RESERVED_SHARED STV_DEFAULT"
__nv_reservedSMEM_offset_0_alias:
	.zero		0
	.zero		64


//--------------------- .nv.constant0._Z11renderJuliaPhiiffi --------------------------
	.section	.nv.constant0._Z11renderJuliaPhiiffi,"a",@progbits
	.sectionflags	@""
	.align	4
.nv.constant0._Z11renderJuliaPhiiffi:
	.zero		924


//--------------------- SYMBOLS --------------------------

	.type		.nv.reservedSmem.offset0,@object
	.size		.nv.reservedSmem.offset0,0x4
